	.headerflags	@"EF_CUDA_TEXMODE_UNIFIED EF_CUDA_64BIT_ADDRESS EF_CUDA_ACCELERATORS EF_CUDA_SM90 EF_CUDA_VIRTUAL_SM(EF_CUDA_SM90)"
	.elftype	@"ET_EXEC"


//--------------------- .nv.info                  --------------------------
	.section	.nv.info,"",@"SHT_CUDA_INFO"
	.align	4


	//----- nvinfo : EIATTR_REGCOUNT
	.align		4
        /*0000*/ 	.byte	0x04, 0x2f
        /*0002*/ 	.short	(.L_3 - .L_2)
	.align		4
.L_2:
        /*0004*/ 	.word	index@(triton_poi_fused__native_batch_norm_legit_no_training_add_convolution_relu_1)
        /*0008*/ 	.word	0x00000018


	//----- nvinfo : EIATTR_MIN_STACK_SIZE
	.align		4
.L_3:
        /*000c*/ 	.byte	0x04, 0x12
        /*000e*/ 	.short	(.L_5 - .L_4)
	.align		4
.L_4:
        /*0010*/ 	.word	index@(triton_poi_fused__native_batch_norm_legit_no_training_add_convolution_relu_1)
        /*0014*/ 	.word	0x00000000


	//----- nvinfo : EIATTR_FRAME_SIZE
	.align		4
.L_5:
        /*0018*/ 	.byte	0x04, 0x11
        /*001a*/ 	.short	(.L_7 - .L_6)
	.align		4
.L_6:
        /*001c*/ 	.word	index@(triton_poi_fused__native_batch_norm_legit_no_training_add_convolution_relu_1)
        /*0020*/ 	.word	0x00000000


	//----- nvinfo : EIATTR_MIN_STACK_SIZE
	.align		4
.L_7:
        /*0024*/ 	.byte	0x04, 0x12
        /*0026*/ 	.short	(.L_9 - .L_8)
	.align		4
.L_8:
        /*0028*/ 	.word	index@(triton_poi_fused__native_batch_norm_legit_no_training_add_convolution_relu_1)
        /*002c*/ 	.word	0x00000000
.L_9:


//--------------------- .nv.info.triton_poi_fused__native_batch_norm_legit_no_training_add_convolution_relu_1 --------------------------
	.section	.nv.info.triton_poi_fused__native_batch_norm_legit_no_training_add_convolution_relu_1,"",@"SHT_CUDA_INFO"
	.sectionflags	@""
	.align	4


	//----- nvinfo : EIATTR_CUDA_API_VERSION
	.align		4
        /*0000*/ 	.byte	0x04, 0x37
        /*0002*/ 	.short	(.L_11 - .L_10)
.L_10:
        /*0004*/ 	.word	0x0000007c


	//----- nvinfo : EIATTR_KPARAM_INFO
	.align		4
.L_11:
        /*0008*/ 	.byte	0x04, 0x17
        /*000a*/ 	.short	(.L_13 - .L_12)
.L_12:
        /*000c*/ 	.word	0x00000000
        /*0010*/ 	.short	0x0008
        /*0012*/ 	.short	0x0040
        /*0014*/ 	.byte	0x00, 0xf0, 0x11, 0x00


	//----- nvinfo : EIATTR_KPARAM_INFO
	.align		4
.L_13:
        /*0018*/ 	.byte	0x04, 0x17
        /*001a*/ 	.short	(.L_15 - .L_14)
.L_14:
        /*001c*/ 	.word	0x00000000
        /*0020*/ 	.short	0x0007
        /*0022*/ 	.short	0x0038
        /*0024*/ 	.byte	0x00, 0xf4, 0x21, 0x00


	//----- nvinfo : EIATTR_KPARAM_INFO
	.align		4
.L_15:
        /*0028*/ 	.byte	0x04, 0x17
        /*002a*/ 	.short	(.L_17 - .L_16)
.L_16:
        /*002c*/ 	.word	0x00000000
        /*0030*/ 	.short	0x0006
        /*0032*/ 	.short	0x0030
        /*0034*/ 	.byte	0x00, 0xf4, 0x21, 0x00


	//----- nvinfo : EIATTR_KPARAM_INFO
	.align		4
.L_17:
        /*0038*/ 	.byte	0x04, 0x17
        /*003a*/ 	.short	(.L_19 - .L_18)
.L_18:
        /*003c*/ 	.word	0x00000000
        /*0040*/ 	.short	0x0005
        /*0042*/ 	.short	0x0028
        /*0044*/ 	.byte	0x00, 0xf4, 0x21, 0x00


	//----- nvinfo : EIATTR_KPARAM_INFO
	.align		4
.L_19:
        /*0048*/ 	.byte	0x04, 0x17
        /*004a*/ 	.short	(.L_21 - .L_20)
.L_20:
        /*004c*/ 	.word	0x00000000
        /*0050*/ 	.short	0x0004
        /*0052*/ 	.short	0x0020
        /*0054*/ 	.byte	0x00, 0xf4, 0x21, 0x00


	//----- nvinfo : EIATTR_KPARAM_INFO
	.align		4
.L_21:
        /*0058*/ 	.byte	0x04, 0x17
        /*005a*/ 	.short	(.L_23 - .L_22)
.L_22:
        /*005c*/ 	.word	0x00000000
        /*0060*/ 	.short	0x0003
        /*0062*/ 	.short	0x0018
        /*0064*/ 	.byte	0x00, 0xf4, 0x21, 0x00


	//----- nvinfo : EIATTR_KPARAM_INFO
	.align		4
.L_23:
        /*0068*/ 	.byte	0x04, 0x17
        /*006a*/ 	.short	(.L_25 - .L_24)
.L_24:
        /*006c*/ 	.word	0x00000000
        /*0070*/ 	.short	0x0002
        /*0072*/ 	.short	0x0010
        /*0074*/ 	.byte	0x00, 0xf4, 0x21, 0x00


	//----- nvinfo : EIATTR_KPARAM_INFO
	.align		4
.L_25:
        /*0078*/ 	.byte	0x04, 0x17
        /*007a*/ 	.short	(.L_27 - .L_26)
.L_26:
        /*007c*/ 	.word	0x00000000
        /*0080*/ 	.short	0x0001
        /*0082*/ 	.short	0x0008
        /*0084*/ 	.byte	0x00, 0xf4, 0x21, 0x00


	//----- nvinfo : EIATTR_KPARAM_INFO
	.align		4
.L_27:
        /*0088*/ 	.byte	0x04, 0x17
        /*008a*/ 	.short	(.L_29 - .L_28)
.L_28:
        /*008c*/ 	.word	0x00000000
        /*0090*/ 	.short	0x0000
        /*0092*/ 	.short	0x0000
        /*0094*/ 	.byte	0x00, 0xf4, 0x21, 0x00


	//----- nvinfo : EIATTR_SPARSE_MMA_MASK
	.align		4
.L_29:
        /*0098*/ 	.byte	0x03, 0x50
        /*009a*/ 	.short	0x0000


	//----- nvinfo : EIATTR_MAXREG_COUNT
	.align		4
        /*009c*/ 	.byte	0x03, 0x1b
        /*009e*/ 	.short	0x00ff


	//----- nvinfo : EIATTR_EXIT_INSTR_OFFSETS
	.align		4
        /*00a0*/ 	.byte	0x04, 0x1c
        /*00a2*/ 	.short	(.L_31 - .L_30)


	//   ....[0]....
.L_30:
        /*00a4*/ 	.word	0x00000400


	//----- nvinfo : EIATTR_REQNTID
	.align		4
.L_31:
        /*00a8*/ 	.byte	0x04, 0x10
        /*00aa*/ 	.short	(.L_33 - .L_32)
.L_32:
        /*00ac*/ 	.word	0x00000100
        /*00b0*/ 	.word	0x00000001
        /*00b4*/ 	.word	0x00000001


	//----- nvinfo : EIATTR_CBANK_PARAM_SIZE
	.align		4
.L_33:
        /*00b8*/ 	.byte	0x03, 0x19
        /*00ba*/ 	.short	0x0044


	//----- nvinfo : EIATTR_PARAM_CBANK
	.align		4
        /*00bc*/ 	.byte	0x04, 0x0a
        /*00be*/ 	.short	(.L_35 - .L_34)
	.align		4
.L_34:
        /*00c0*/ 	.word	index@(.nv.constant0.triton_poi_fused__native_batch_norm_legit_no_training_add_convolution_relu_1)
        /*00c4*/ 	.short	0x0210
        /*00c6*/ 	.short	0x0044


	//----- nvinfo : EIATTR_SW_WAR
	.align		4
.L_35:
        /*00c8*/ 	.byte	0x04, 0x36
        /*00ca*/ 	.short	(.L_37 - .L_36)
.L_36:
        /*00cc*/ 	.word	0x00000008
.L_37:


//--------------------- .nv.callgraph             --------------------------
	.section	.nv.callgraph,"",@"SHT_CUDA_CALLGRAPH"
	.align	4
	.sectionentsize	8
	.align		4
        /*0000*/ 	.word	0x00000000
	.align		4
        /*0004*/ 	.word	0xffffffff
	.align		4
        /*0008*/ 	.word	0x00000000
	.align		4
        /*000c*/ 	.word	0xfffffffe
	.align		4
        /*0010*/ 	.word	0x00000000
	.align		4
        /*0014*/ 	.word	0xfffffffd
	.align		4
        /*0018*/ 	.word	0x00000000
	.align		4
        /*001c*/ 	.word	0xfffffffc


//--------------------- .nv.constant4             --------------------------
	.section	.nv.constant4,"a",@progbits
	.align	8
	.align		8
.nv.constant4:
        /*0000*/ 	.dword	_$_str
	.align		8
        /*0008*/ 	.dword	_$_str_$_2


//--------------------- .text.triton_poi_fused__native_batch_norm_legit_no_training_add_convolution_relu_1 --------------------------
	.section	.text.triton_poi_fused__native_batch_norm_legit_no_training_add_convolution_relu_1,"ax",@progbits
	.align	128
        .global         triton_poi_fused__native_batch_norm_legit_no_training_add_convolution_relu_1
        .type           triton_poi_fused__native_batch_norm_legit_no_training_add_convolution_relu_1,@function
        .size           triton_poi_fused__native_batch_norm_legit_no_training_add_convolution_relu_1,(.L_x_1 - triton_poi_fused__native_batch_norm_legit_no_training_add_convolution_relu_1)
        .other          triton_poi_fused__native_batch_norm_legit_no_training_add_convolution_relu_1,@"STO_CUDA_ENTRY STV_DEFAULT"
triton_poi_fused__native_batch_norm_legit_no_training_add_convolution_relu_1:
.text.triton_poi_fused__native_batch_norm_legit_no_training_add_convolution_relu_1:
[----:B------:R-:W-:Y:S01]  /*0000*/  LDC R1, c[0x0][0x28] ;  /* 0x00000a00ff017b82 */ /* 0x000fe20000000800 */
[----:B------:R-:W1:Y:S07]  /*0010*/  S2R R0, SR_TID.X ;  /* 0x0000000000007919 */ /* 0x000e6e0000002100 */
[----:B------:R-:W2:Y:S01]  /*0020*/  LDC.64 R18, c[0x0][0x230] ;  /* 0x00008c00ff127b82 */ /* 0x000ea20000000a00 */
[----:B------:R-:W-:Y:S01]  /*0030*/  ULDC.64 UR4, c[0x0][0x208] ;  /* 0x0000820000047ab9 */ /* 0x000fe20000000a00 */
[----:B------:R-:W3:Y:S06]  /*0040*/  S2R R5, SR_CTAID.X ;  /* 0x0000000000057919 */ /* 0x000eec0000002500 */
[----:B------:R-:W4:Y:S08]  /*0050*/  LDC.64 R16, c[0x0][0x218] ;  /* 0x00008600ff107b82 */ /* 0x000f300000000a00 */
[----:B------:R-:W5:Y:S08]  /*0060*/  LDC.64 R20, c[0x0][0x228] ;  /* 0x00008a00ff147b82 */ /* 0x000f700000000a00 */
[----:B------:R-:W4:Y:S01]  /*0070*/  LDC.64 R12, c[0x0][0x238] ;  /* 0x00008e00ff0c7b82 */ /* 0x000f220000000a00 */
[----:B-1----:R-:W-:-:S07]  /*0080*/  SHF.L.U32 R0, R0, 0x1, RZ ;  /* 0x0000000100007819 */ /* 0x002fce00000006ff */
[----:B------:R-:W1:Y:S01]  /*0090*/  LDC.64 R10, c[0x0][0x240] ;  /* 0x00009000ff0a7b82 */ /* 0x000e620000000a00 */
[----:B---3--:R-:W-:Y:S02]  /*00a0*/  SHF.R.S32.HI R3, RZ, 0x16, R5 ;  /* 0x00000016ff037819 */ /* 0x008fe40000011405 */
[----:B------:R-:W-:Y:S02]  /*00b0*/  LOP3.LUT R0, R0, 0x1fe, RZ, 0xc0, !PT ;  /* 0x000001fe00007812 */ /* 0x000fe400078ec0ff */
[----:B------:R-:W-:-:S03]  /*00c0*/  SGXT R3, R3, 0x1 ;  /* 0x000000010303781a */ /* 0x000fc60000000200 */
[----:B------:R-:W3:Y:S01]  /*00d0*/  LDC.64 R6, c[0x0][0x220] ;  /* 0x00008800ff067b82 */ /* 0x000ee20000000a00 */
[----:B------:R-:W-:-:S04]  /*00e0*/  LEA R0, R5, R0, 0x9 ;  /* 0x0000000005007211 */ /* 0x000fc800078e48ff */
[----:B------:R-:W-:-:S04]  /*00f0*/  LEA.HI R3, R3, R0, RZ, 0xc ;  /* 0x0000000003037211 */ /* 0x000fc800078f60ff */
[----:B------:R-:W-:-:S04]  /*0100*/  SHF.R.S32.HI R3, RZ, 0xc, R3 ;  /* 0x0000000cff037819 */ /* 0x000fc80000011403 */
[----:B------:R-:W-:-:S04]  /*0110*/  LEA.HI R2, R3, R3, RZ, 0x6 ;  /* 0x0000000303027211 */ /* 0x000fc800078f30ff */
[----:B------:R-:W-:-:S04]  /*0120*/  LOP3.LUT R2, R2, 0xffffffc0, RZ, 0xc0, !PT ;  /* 0xffffffc002027812 */ /* 0x000fc800078ec0ff */
[----:B------:R-:W-:Y:S02]  /*0130*/  IADD3 R15, R3, -R2, RZ ;  /* 0x80000002030f7210 */ /* 0x000fe40007ffe0ff */
[----:B------:R-:W1:Y:S03]  /*0140*/  LDC.64 R2, c[0x0][0x210] ;  /* 0x00008400ff027b82 */ /* 0x000e660000000a00 */
[----:B--2---:R-:W-:-:S05]  /*0150*/  IMAD.WIDE R18, R15, 0x4, R18 ;  /* 0x000000040f127825 */ /* 0x004fca00078e0212 */
[----:B------:R5:W2:Y:S01]  /*0160*/  LDG.E.EL R8, desc[UR4][R18.64] ;  /* 0x0000000412087981 */ /* 0x000aa2000c2e1900 */
[----:B----4-:R-:W-:-:S05]  /*0170*/  IMAD.WIDE R16, R15, 0x4, R16 ;  /* 0x000000040f107825 */ /* 0x010fca00078e0210 */
[----:B------:R-:W4:Y:S01]  /*0180*/  LDG.E.EL R9, desc[UR4][R16.64] ;  /* 0x0000000410097981 */ /* 0x000f22000c2e1900 */
[----:B-----5:R-:W-:-:S05]  /*0190*/  IMAD.WIDE R18, R15, 0x4, R20 ;  /* 0x000000040f127825 */ /* 0x020fca00078e0214 */
[----:B------:R-:W5:Y:S01]  /*01a0*/  LDG.E.EL R14, desc[UR4][R18.64] ;  /* 0x00000004120e7981 */ /* 0x000f62000c2e1900 */
[----:B01----:R-:W-:-:S05]  /*01b0*/  IMAD.WIDE R2, R0, 0x4, R2 ;  /* 0x0000000400027825 */ /* 0x003fca00078e0202 */
[----:B------:R-:W4:Y:S01]  /*01c0*/  LDG.E.64 R4, desc[UR4][R2.64] ;  /* 0x0000000402047981 */ /* 0x000f22000c1e1b00 */
[----:B------:R-:W-:-:S04]  /*01d0*/  IMAD.WIDE R12, R15, 0x4, R12 ;  /* 0x000000040f0c7825 */ /* 0x000fc800078e020c */
[----:B------:R-:W-:Y:S02]  /*01e0*/  IMAD.WIDE R20, R15, 0x4, R10 ;  /* 0x000000040f147825 */ /* 0x000fe400078e020a */
[----:B------:R0:W5:Y:S04]  /*01f0*/  LDG.E.EL R10, desc[UR4][R12.64] ;  /* 0x000000040c0a7981 */ /* 0x000168000c2e1900 */
[----:B------:R-:W5:Y:S01]  /*0200*/  LDG.E.EL R11, desc[UR4][R20.64] ;  /* 0x00000004140b7981 */ /* 0x000f62000c2e1900 */
[----:B---3--:R-:W-:-:S06]  /*0210*/  IMAD.WIDE R6, R0, 0x4, R6 ;  /* 0x0000000400067825 */ /* 0x008fcc00078e0206 */
[----:B------:R-:W3:Y:S01]  /*0220*/  LDG.E.64 R6, desc[UR4][R6.64] ;  /* 0x0000000406067981 */ /* 0x000ee2000c1e1b00 */
[----:B0-----:R-:W-:Y:S01]  /*0230*/  HFMA2.MMA R12, -RZ, RZ, 1.625, 0 ;  /* 0x3e800000ff0c7435 */ /* 0x001fe200000001ff */
[----:B--2---:R-:W-:-:S04]  /*0240*/  FADD R8, R8, 9.9999997473787516356e-06 ;  /* 0x3727c5ac08087421 */ /* 0x004fc80000000000 */
[----:B------:R-:W0:Y:S02]  /*0250*/  MUFU.SQRT R15, R8 ;  /* 0x00000008000f7308 */ /* 0x000e240000002000 */
[C---:B0-----:R-:W-:Y:S02]  /*0260*/  FSETP.GT.AND P0, PT, R15.reuse, 8.50705917302346158658e+37, PT ;  /* 0x7e8000000f00780b */ /* 0x041fe40003f04000 */
[----:B------:R-:W-:-:S11]  /*0270*/  FSETP.GEU.AND P1, PT, R15, 1.175494350822287508e-38, PT ;  /* 0x008000000f00780b */ /* 0x000fd60003f2e000 */
[----:B------:R-:W-:-:S04]  /*0280*/  @P0 FMUL R15, R15, 0.25 ;  /* 0x3e8000000f0f0820 */ /* 0x000fc80000400000 */
[----:B------:R-:W-:-:S06]  /*0290*/  @!P1 FMUL R15, R15, 16777216 ;  /* 0x4b8000000f0f9820 */ /* 0x000fcc0000400000 */
[----:B------:R-:W0:Y:S01]  /*02a0*/  MUFU.RCP R15, R15 ;  /* 0x0000000f000f7308 */ /* 0x000e220000001000 */
[----:B------:R-:W-:Y:S01]  /*02b0*/  FSEL R12, R12, 1, P0 ;  /* 0x3f8000000c0c7808 */ /* 0x000fe20000000000 */
[--C-:B----4-:R-:W-:Y:S01]  /*02c0*/  FADD R4, R4, R9.reuse ;  /* 0x0000000904047221 */ /* 0x110fe20000000000 */
[----:B------:R-:W-:Y:S02]  /*02d0*/  FADD R5, R5, R9 ;  /* 0x0000000905057221 */ /* 0x000fe40000000000 */
[----:B------:R-:W1:Y:S01]  /*02e0*/  LDC.64 R8, c[0x0][0x248] ;  /* 0x00009200ff087b82 */ /* 0x000e620000000a00 */
[----:B------:R-:W-:-:S04]  /*02f0*/  @!P1 FMUL R12, R12, 16777216 ;  /* 0x4b8000000c0c9820 */ /* 0x000fc80000400000 */
[----:B0-----:R-:W-:Y:S01]  /*0300*/  FMUL R13, R15, R12 ;  /* 0x0000000c0f0d7220 */ /* 0x001fe20000400000 */
[C---:B-----5:R-:W-:Y:S01]  /*0310*/  FADD R12, -R14.reuse, R4 ;  /* 0x000000040e0c7221 */ /* 0x060fe20000000100 */
[----:B------:R-:W-:-:S03]  /*0320*/  FADD R14, -R14, R5 ;  /* 0x000000050e0e7221 */ /* 0x000fc60000000100 */
[-C--:B------:R-:W-:Y:S01]  /*0330*/  FMUL R12, R12, R13.reuse ;  /* 0x0000000d0c0c7220 */ /* 0x080fe20000400000 */
[----:B------:R-:W-:-:S03]  /*0340*/  FMUL R14, R14, R13 ;  /* 0x0000000d0e0e7220 */ /* 0x000fc60000400000 */
[C-C-:B------:R-:W-:Y:S01]  /*0350*/  FFMA R12, R10.reuse, R12, R11.reuse ;  /* 0x0000000c0a0c7223 */ /* 0x140fe2000000000b */
[----:B------:R-:W-:-:S04]  /*0360*/  FFMA R14, R10, R14, R11 ;  /* 0x0000000e0a0e7223 */ /* 0x000fc8000000000b */
[----:B------:R-:W-:Y:S02]  /*0370*/  FSETP.GEU.AND P0, PT, R12, RZ, PT ;  /* 0x000000ff0c00720b */ /* 0x000fe40003f0e000 */
[----:B------:R-:W-:Y:S02]  /*0380*/  FSETP.GEU.AND P1, PT, R14, RZ, PT ;  /* 0x000000ff0e00720b */ /* 0x000fe40003f2e000 */
[----:B------:R-:W-:Y:S02]  /*0390*/  FSEL R11, R12, RZ, P0 ;  /* 0x000000ff0c0b7208 */ /* 0x000fe40000000000 */
[----:B------:R-:W-:Y:S01]  /*03a0*/  FSEL R14, R14, RZ, P1 ;  /* 0x000000ff0e0e7208 */ /* 0x000fe20000800000 */
[----:B-1----:R-:W-:-:S04]  /*03b0*/  IMAD.WIDE R8, R0, 0x4, R8 ;  /* 0x0000000400087825 */ /* 0x002fc800078e0208 */
[----:B---3--:R-:W-:Y:S01]  /*03c0*/  FADD R6, R6, R11 ;  /* 0x0000000b06067221 */ /* 0x008fe20000000000 */
[----:B------:R-:W-:Y:S01]  /*03d0*/  FADD R7, R7, R14 ;  /* 0x0000000e07077221 */ /* 0x000fe20000000000 */
[----:B------:R-:W-:Y:S04]  /*03e0*/  STG.E.64 desc[UR4][R2.64], R4 ;  /* 0x0000000402007986 */ /* 0x000fe8000c101b04 */
[----:B------:R-:W-:Y:S01]  /*03f0*/  STG.E.64 desc[UR4][R8.64], R6 ;  /* 0x0000000608007986 */ /* 0x000fe2000c101b04 */
[----:B------:R-:W-:Y:S05]  /*0400*/  EXIT ;  /* 0x000000000000794d */ /* 0x000fea0003800000 */
.L_x_0:
[----:B------:R-:W-:-:S00]  /*0410*/  BRA `(.L_x_0) ;  /* 0xfffffffc00fc7947 */ /* 0x000fc0000383ffff */
[----:B------:R-:W-:-:S00]  /*0420*/  NOP ;  /* 0x0000000000007918 */ /* 0x000fc00000000000 */
        /* <DEDUP_REMOVED lines=13> */
.L_x_1:


//--------------------- .nv.global.init           --------------------------
	.section	.nv.global.init,"aw",@progbits
.nv.global.init:
	.type		_$_str,@object
	.size		_$_str,(_$_str_$_2 - _$_str)
_$_str:
        /*0000*/ 	.byte	0x5f, 0x5f, 0x43, 0x55, 0x44, 0x41, 0x5f, 0x46, 0x54, 0x5a, 0x00
	.type		_$_str_$_2,@object
	.size		_$_str_$_2,(.L_1 - _$_str_$_2)
_$_str_$_2:
        /*000b*/ 	.byte	0x5f, 0x5f, 0x43, 0x55, 0x44, 0x41, 0x5f, 0x50, 0x52, 0x45, 0x43, 0x5f, 0x53, 0x51, 0x52, 0x54
        /*001b*/ 	.byte	0x00
.L_1:


//--------------------- .nv.constant0.triton_poi_fused__native_batch_norm_legit_no_training_add_convolution_relu_1 --------------------------
	.section	.nv.constant0.triton_poi_fused__native_batch_norm_legit_no_training_add_convolution_relu_1,"a",@progbits
	.sectionflags	@""
	.align	4
.nv.constant0.triton_poi_fused__native_batch_norm_legit_no_training_add_convolution_relu_1:
	.zero		596
